//
// Generated by NVIDIA NVVM Compiler
//
// Compiler Build ID: CL-36424714
// Cuda compilation tools, release 13.0, V13.0.88
// Based on NVVM 20.0.0
//

.version 9.0
.target sm_100
.address_size 64

	// .globl	_Z20applyBilateralFilteryy

.visible .entry _Z20applyBilateralFilteryy(
	.param .u64 _Z20applyBilateralFilteryy_param_0,
	.param .u64 _Z20applyBilateralFilteryy_param_1
)
{
	.reg .b16 	%rs<4>;
	.reg .b32 	%r<12>;
	.reg .b32 	%f<2>;
	.reg .b64 	%rd<3>;

	ld.param.u64 	%rd1, [_Z20applyBilateralFilteryy_param_0];
	ld.param.u64 	%rd2, [_Z20applyBilateralFilteryy_param_1];
	mov.u32 	%r1, %tid.x;
	mov.u32 	%r2, %ctaid.x;
	mov.u32 	%r3, %ntid.x;
	mad.lo.s32 	%r4, %r2, %r3, %r1;
	mov.u32 	%r5, %tid.y;
	mov.u32 	%r6, %ctaid.y;
	mov.u32 	%r7, %ntid.y;
	mad.lo.s32 	%r8, %r6, %r7, %r5;
	shl.b32 	%r9, %r4, 1;
	suld.b.2d.b16.trap {%rs2}, [%rd1, {%r9, %r8}];
	// begin inline asm
	cvt.rn.f16.u16 %rs1, %rs2;
	// end inline asm
	// begin inline asm
	{  cvt.f32.f16 %f1, %rs1;}

	// end inline asm
	shl.b32 	%r10, %r4, 2;
	mov.b32 	%r11, %f1;
	sust.b.2d.b32.trap 	[%rd2, {%r10, %r8}], {%r11};
	ret;

}
	// .globl	_Z10downSampleyy
.visible .entry _Z10downSampleyy(
	.param .u64 _Z10downSampleyy_param_0,
	.param .u64 _Z10downSampleyy_param_1
)
{
	.reg .b32 	%r<19>;
	.reg .b32 	%f<9>;
	.reg .b64 	%rd<3>;

	ld.param.u64 	%rd1, [_Z10downSampleyy_param_0];
	ld.param.u64 	%rd2, [_Z10downSampleyy_param_1];
	mov.u32 	%r1, %tid.x;
	mov.u32 	%r2, %ctaid.x;
	mov.u32 	%r3, %ntid.x;
	mad.lo.s32 	%r4, %r2, %r3, %r1;
	mov.u32 	%r5, %tid.y;
	mov.u32 	%r6, %ctaid.y;
	mov.u32 	%r7, %ntid.y;
	mad.lo.s32 	%r8, %r6, %r7, %r5;
	shl.b32 	%r9, %r4, 3;
	shl.b32 	%r10, %r8, 1;
	suld.b.2d.b32.trap {%r11}, [%rd1, {%r9, %r10}];
	mov.b32 	%f1, %r11;
	or.b32  	%r12, %r9, 4;
	suld.b.2d.b32.trap {%r13}, [%rd1, {%r12, %r10}];
	mov.b32 	%f2, %r13;
	or.b32  	%r14, %r10, 1;
	suld.b.2d.b32.trap {%r15}, [%rd1, {%r9, %r14}];
	mov.b32 	%f3, %r15;
	suld.b.2d.b32.trap {%r16}, [%rd1, {%r12, %r14}];
	mov.b32 	%f4, %r16;
	add.f32 	%f5, %f1, %f2;
	add.f32 	%f6, %f5, %f3;
	add.f32 	%f7, %f6, %f4;
	mul.f32 	%f8, %f7, 0f3E800000;
	shl.b32 	%r17, %r4, 2;
	mov.b32 	%r18, %f8;
	sust.b.2d.b32.trap 	[%rd2, {%r17, %r8}], {%r18};
	ret;

}


// ===== COMPILED SASS (sm_100) =====

	.target	sm_100

	.elftype	@"ET_EXEC"


//--------------------- .note.nv.tkinfo           --------------------------
	.section	.note.nv.tkinfo,"",@"SHT_NOTE"
	.sectionflags	@"SHF_NOTE_NV_TKINFO"
	.tkinfo
        /*0018*/ 	.word	0x00000002
        /*0030*/ 	.string	""
        /*0030*/ 	.string	"ptxas"
        /*0030*/ 	.string	"Cuda compilation tools, release 13.0, V13.0.88"
        /*0030*/ 	.string	"Build cuda_13.0.r13.0/compiler.36424714_0"
        /*0030*/ 	.string	"-arch sm_100 -m 64 "



//--------------------- .note.nv.cuinfo           --------------------------
	.section	.note.nv.cuinfo,"",@"SHT_NOTE"
	.sectionflags	@"SHF_NOTE_NV_CUINFO"
        /*0018*/ 	.short	0x0002
        /*001a*/ 	.short	0x0064
        /*001c*/ 	.short	0x0082
	.zero		2


//--------------------- .nv.info                  --------------------------
	.section	.nv.info,"",@"SHT_CUDA_INFO"
	.align	4


	//----- nvinfo : EIATTR_REGCOUNT
	.align		4
        /*0000*/ 	.byte	0x04, 0x2f
        /*0002*/ 	.short	(.L_1 - .L_0)
	.align		4
.L_0:
        /*0004*/ 	.word	index@(_Z20applyBilateralFilteryy)
        /*0008*/ 	.word	0x0000000a


	//----- nvinfo : EIATTR_FRAME_SIZE
	.align		4
.L_1:
        /*000c*/ 	.byte	0x04, 0x11
        /*000e*/ 	.short	(.L_3 - .L_2)
	.align		4
.L_2:
        /*0010*/ 	.word	index@(_Z20applyBilateralFilteryy)
        /*0014*/ 	.word	0x00000000


	//----- nvinfo : EIATTR_REGCOUNT
	.align		4
.L_3:
        /*0018*/ 	.byte	0x04, 0x2f
        /*001a*/ 	.short	(.L_5 - .L_4)
	.align		4
.L_4:
        /*001c*/ 	.word	index@(_Z10downSampleyy)
        /*0020*/ 	.word	0x00000012


	//----- nvinfo : EIATTR_FRAME_SIZE
	.align		4
.L_5:
        /*0024*/ 	.byte	0x04, 0x11
        /*0026*/ 	.short	(.L_7 - .L_6)
	.align		4
.L_6:
        /*0028*/ 	.word	index@(_Z10downSampleyy)
        /*002c*/ 	.word	0x00000000


	//----- nvinfo : EIATTR_MIN_STACK_SIZE
	.align		4
.L_7:
        /*0030*/ 	.byte	0x04, 0x12
        /*0032*/ 	.short	(.L_9 - .L_8)
	.align		4
.L_8:
        /*0034*/ 	.word	index@(_Z10downSampleyy)
        /*0038*/ 	.word	0x00000000


	//----- nvinfo : EIATTR_MIN_STACK_SIZE
	.align		4
.L_9:
        /*003c*/ 	.byte	0x04, 0x12
        /*003e*/ 	.short	(.L_11 - .L_10)
	.align		4
.L_10:
        /*0040*/ 	.word	index@(_Z20applyBilateralFilteryy)
        /*0044*/ 	.word	0x00000000
.L_11:


//--------------------- .nv.compat                --------------------------
	.section	.nv.compat,"",@"SHT_CUDA_COMPAT_INFO"
	.align	4
        /*0000*/ 	.byte	0x02, 0x09, 0x00, 0x00, 0x02, 0x02, 0x02, 0x00, 0x02, 0x05, 0x05, 0x00, 0x03, 0x07, 0x01, 0x01
        /*0010*/ 	.byte	0x02, 0x03, 0x00, 0x00, 0x02, 0x06, 0x01, 0x00, 0x04, 0x0b, 0x08, 0x00, 0x09, 0x00, 0x00, 0x00
        /*0020*/ 	.byte	0x00, 0x00, 0x00, 0x00


//--------------------- .nv.info._Z10downSampleyy --------------------------
	.section	.nv.info._Z10downSampleyy,"",@"SHT_CUDA_INFO"
	.sectionflags	@""
	.align	4


	//----- nvinfo : EIATTR_CUDA_API_VERSION
	.align		4
        /*0000*/ 	.byte	0x04, 0x37
        /*0002*/ 	.short	(.L_13 - .L_12)
.L_12:
        /*0004*/ 	.word	0x00000082


	//----- nvinfo : EIATTR_KPARAM_INFO
	.align		4
.L_13:
        /*0008*/ 	.byte	0x04, 0x17
        /*000a*/ 	.short	(.L_15 - .L_14)
.L_14:
        /*000c*/ 	.word	0x00000000
        /*0010*/ 	.short	0x0001
        /*0012*/ 	.short	0x0008
        /*0014*/ 	.byte	0x00, 0xf0, 0x21, 0x00


	//----- nvinfo : EIATTR_KPARAM_INFO
	.align		4
.L_15:
        /*0018*/ 	.byte	0x04, 0x17
        /*001a*/ 	.short	(.L_17 - .L_16)
.L_16:
        /*001c*/ 	.word	0x00000000
        /*0020*/ 	.short	0x0000
        /*0022*/ 	.short	0x0000
        /*0024*/ 	.byte	0x00, 0xf0, 0x21, 0x00


	//----- nvinfo : EIATTR_SPARSE_MMA_MASK
	.align		4
.L_17:
        /*0028*/ 	.byte	0x03, 0x50
        /*002a*/ 	.short	0x0000


	//----- nvinfo : EIATTR_MAXREG_COUNT
	.align		4
        /*002c*/ 	.byte	0x03, 0x1b
        /*002e*/ 	.short	0x00ff


	//----- nvinfo : EIATTR_MERCURY_ISA_VERSION
	.align		4
        /*0030*/ 	.byte	0x03, 0x5f
        /*0032*/ 	.short	0x0101


	//----- nvinfo : EIATTR_VRC_CTA_INIT_COUNT
	.align		4
        /*0034*/ 	.byte	0x02, 0x4a
	.zero		1
	.zero		1


	//----- nvinfo : EIATTR_EXIT_INSTR_OFFSETS
	.align		4
        /*0038*/ 	.byte	0x04, 0x1c
        /*003a*/ 	.short	(.L_19 - .L_18)


	//   ....[0]....
.L_18:
        /*003c*/ 	.word	0x000001d0


	//----- nvinfo : EIATTR_CBANK_PARAM_SIZE
	.align		4
.L_19:
        /*0040*/ 	.byte	0x03, 0x19
        /*0042*/ 	.short	0x0010


	//----- nvinfo : EIATTR_PARAM_CBANK
	.align		4
        /*0044*/ 	.byte	0x04, 0x0a
        /*0046*/ 	.short	(.L_21 - .L_20)
	.align		4
.L_20:
        /*0048*/ 	.word	index@(.nv.constant0._Z10downSampleyy)
        /*004c*/ 	.short	0x0380
        /*004e*/ 	.short	0x0010


	//----- nvinfo : EIATTR_SW_WAR
	.align		4
.L_21:
        /*0050*/ 	.byte	0x04, 0x36
        /*0052*/ 	.short	(.L_23 - .L_22)
.L_22:
        /*0054*/ 	.word	0x00000008
.L_23:


//--------------------- .nv.info._Z20applyBilateralFilteryy --------------------------
	.section	.nv.info._Z20applyBilateralFilteryy,"",@"SHT_CUDA_INFO"
	.sectionflags	@""
	.align	4


	//----- nvinfo : EIATTR_CUDA_API_VERSION
	.align		4
        /*0000*/ 	.byte	0x04, 0x37
        /*0002*/ 	.short	(.L_25 - .L_24)
.L_24:
        /*0004*/ 	.word	0x00000082


	//----- nvinfo : EIATTR_KPARAM_INFO
	.align		4
.L_25:
        /*0008*/ 	.byte	0x04, 0x17
        /*000a*/ 	.short	(.L_27 - .L_26)
.L_26:
        /*000c*/ 	.word	0x00000000
        /*0010*/ 	.short	0x0001
        /*0012*/ 	.short	0x0008
        /*0014*/ 	.byte	0x00, 0xf0, 0x21, 0x00


	//----- nvinfo : EIATTR_KPARAM_INFO
	.align		4
.L_27:
        /*0018*/ 	.byte	0x04, 0x17
        /*001a*/ 	.short	(.L_29 - .L_28)
.L_28:
        /*001c*/ 	.word	0x00000000
        /*0020*/ 	.short	0x0000
        /*0022*/ 	.short	0x0000
        /*0024*/ 	.byte	0x00, 0xf0, 0x21, 0x00


	//----- nvinfo : EIATTR_SPARSE_MMA_MASK
	.align		4
.L_29:
        /*0028*/ 	.byte	0x03, 0x50
        /*002a*/ 	.short	0x0000


	//----- nvinfo : EIATTR_MAXREG_COUNT
	.align		4
        /*002c*/ 	.byte	0x03, 0x1b
        /*002e*/ 	.short	0x00ff


	//----- nvinfo : EIATTR_MERCURY_ISA_VERSION
	.align		4
        /*0030*/ 	.byte	0x03, 0x5f
        /*0032*/ 	.short	0x0101


	//----- nvinfo : EIATTR_VRC_CTA_INIT_COUNT
	.align		4
        /*0034*/ 	.byte	0x02, 0x4a
	.zero		1
	.zero		1


	//----- nvinfo : EIATTR_EXIT_INSTR_OFFSETS
	.align		4
        /*0038*/ 	.byte	0x04, 0x1c
        /*003a*/ 	.short	(.L_31 - .L_30)


	//   ....[0]....
.L_30:
        /*003c*/ 	.word	0x00000120


	//----- nvinfo : EIATTR_CBANK_PARAM_SIZE
	.align		4
.L_31:
        /*0040*/ 	.byte	0x03, 0x19
        /*0042*/ 	.short	0x0010


	//----- nvinfo : EIATTR_PARAM_CBANK
	.align		4
        /*0044*/ 	.byte	0x04, 0x0a
        /*0046*/ 	.short	(.L_33 - .L_32)
	.align		4
.L_32:
        /*0048*/ 	.word	index@(.nv.constant0._Z20applyBilateralFilteryy)
        /*004c*/ 	.short	0x0380
        /*004e*/ 	.short	0x0010


	//----- nvinfo : EIATTR_SW_WAR
	.align		4
.L_33:
        /*0050*/ 	.byte	0x04, 0x36
        /*0052*/ 	.short	(.L_35 - .L_34)
.L_34:
        /*0054*/ 	.word	0x00000008
.L_35:


//--------------------- .nv.callgraph             --------------------------
	.section	.nv.callgraph,"",@"SHT_CUDA_CALLGRAPH"
	.align	4
	.sectionentsize	8
	.align		4
        /*0000*/ 	.word	0x00000000
	.align		4
        /*0004*/ 	.word	0xffffffff
	.align		4
        /*0008*/ 	.word	0x00000000
	.align		4
        /*000c*/ 	.word	0xfffffffe
	.align		4
        /*0010*/ 	.word	0x00000000
	.align		4
        /*0014*/ 	.word	0xfffffffd
	.align		4
        /*0018*/ 	.word	0x00000000
	.align		4
        /*001c*/ 	.word	0xfffffffc


//--------------------- .text._Z10downSampleyy    --------------------------
	.section	.text._Z10downSampleyy,"ax",@progbits
	.align	128
        .global         _Z10downSampleyy
        .type           _Z10downSampleyy,@function
        .size           _Z10downSampleyy,(.L_x_2 - _Z10downSampleyy)
        .other          _Z10downSampleyy,@"STO_CUDA_ENTRY STV_DEFAULT"
_Z10downSampleyy:
.text._Z10downSampleyy:
[----:B------:R-:W-:Y:S01]  /*0000*/  LDC R1, c[0x0][0x37c] ;  /* 0x0000df00ff017b82 */ /* 0x000fe20000000800 */
[----:B------:R-:W0:Y:S07]  /*0010*/  S2R R11, SR_TID.Y ;  /* 0x00000000000b7919 */ /* 0x000e2e0000002200 */
[----:B------:R-:W1:Y:S01]  /*0020*/  LDC R3, c[0x0][0x360] ;  /* 0x0000d800ff037b82 */ /* 0x000e620000000800 */
[----:B------:R-:W2:Y:S01]  /*0030*/  LDCU UR6, c[0x0][0x380] ;  /* 0x00007000ff0677ac */ /* 0x000ea20008000800 */
[----:B------:R-:W1:Y:S06]  /*0040*/  S2R R0, SR_TID.X ;  /* 0x0000000000007919 */ /* 0x000e6c0000002100 */
[----:B------:R-:W0:Y:S08]  /*0050*/  S2UR UR5, SR_CTAID.Y ;  /* 0x00000000000579c3 */ /* 0x000e300000002600 */
[----:B------:R-:W0:Y:S08]  /*0060*/  LDC R2, c[0x0][0x364] ;  /* 0x0000d900ff027b82 */ /* 0x000e300000000800 */
[----:B------:R-:W1:Y:S01]  /*0070*/  S2UR UR4, SR_CTAID.X ;  /* 0x00000000000479c3 */ /* 0x000e620000002500 */
[----:B0-----:R-:W-:-:S02]  /*0080*/  IMAD R11, R2, UR5, R11 ;  /* 0x00000005020b7c24 */ /* 0x001fc4000f8e020b */
[----:B-1----:R-:W-:-:S03]  /*0090*/  IMAD R0, R3, UR4, R0 ;  /* 0x0000000403007c24 */ /* 0x002fc6000f8e0200 */
[----:B------:R-:W-:Y:S02]  /*00a0*/  SHF.L.U32 R3, R11, 0x1, RZ ;  /* 0x000000010b037819 */ /* 0x000fe400000006ff */
[----:B------:R-:W-:Y:S02]  /*00b0*/  SHF.L.U32 R2, R0, 0x3, RZ ;  /* 0x0000000300027819 */ /* 0x000fe400000006ff */
[----:B------:R-:W-:Y:S02]  /*00c0*/  MOV R5, R3 ;  /* 0x0000000300057202 */ /* 0x000fe40000000f00 */
[----:B------:R-:W-:Y:S02]  /*00d0*/  IADD3 R4, PT, PT, R2, 0x4, RZ ;  /* 0x0000000402047810 */ /* 0x000fe40007ffe0ff */
[----:B------:R-:W-:Y:S02]  /*00e0*/  MOV R12, R2 ;  /* 0x00000002000c7202 */ /* 0x000fe40000000f00 */
[----:B--2---:R-:W-:Y:S01]  /*00f0*/  SULD.D.BA.2D.STRONG.SM.TRAP R2, [R2], UR6 ;  /* 0x70ff060002027f99 */ /* 0x004fe200081ea900 */
[----:B------:R-:W-:Y:S01]  /*0100*/  IADD3 R13, PT, PT, R3, 0x1, RZ ;  /* 0x00000001030d7810 */ /* 0x000fe20007ffe0ff */
[----:B------:R-:W5:Y:S01]  /*0110*/  SULD.D.BA.2D.STRONG.SM.TRAP R5, [R4], UR6 ;  /* 0x70ff060004057f99 */ /* 0x000f6200081ea900 */
[----:B------:R-:W-:-:S02]  /*0120*/  MOV R14, R4 ;  /* 0x00000004000e7202 */ /* 0x000fc40000000f00 */
[----:B------:R-:W5:Y:S01]  /*0130*/  SULD.D.BA.2D.STRONG.SM.TRAP R6, [R12], UR6 ;  /* 0x70ff06000c067f99 */ /* 0x000f6200081ea900 */
[----:B------:R-:W-:-:S04]  /*0140*/  MOV R15, R13 ;  /* 0x0000000d000f7202 */ /* 0x000fc80000000f00 */
[----:B------:R-:W5:Y:S01]  /*0150*/  SULD.D.BA.2D.STRONG.SM.TRAP R7, [R14], UR6 ;  /* 0x70ff06000e077f99 */ /* 0x000f6200081ea900 */
[----:B------:R-:W0:Y:S01]  /*0160*/  LDCU UR4, c[0x0][0x388] ;  /* 0x00007100ff0477ac */ /* 0x000e220008000800 */
[----:B------:R-:W-:Y:S01]  /*0170*/  SHF.L.U32 R10, R0, 0x2, RZ ;  /* 0x00000002000a7819 */ /* 0x000fe200000006ff */
[----:B-----5:R-:W-:-:S04]  /*0180*/  FADD R9, R2, R5 ;  /* 0x0000000502097221 */ /* 0x020fc80000000000 */
[----:B------:R-:W-:-:S04]  /*0190*/  FADD R6, R6, R9 ;  /* 0x0000000906067221 */ /* 0x000fc80000000000 */
[----:B------:R-:W-:-:S04]  /*01a0*/  FADD R6, R7, R6 ;  /* 0x0000000607067221 */ /* 0x000fc80000000000 */
[----:B------:R-:W-:-:S04]  /*01b0*/  FMUL R6, R6, 0.25 ;  /* 0x3e80000006067820 */ /* 0x000fc80000400000 */
[----:B0-----:R0:W-:Y:S02]  /*01c0*/  SUST.D.BA.2D.STRONG.SM.TRAP [R10], R6, UR4 ;  /* 0x70ff04060a007f9d */ /* 0x0011e4000810a900 */
[----:B0-----:R-:W-:Y:S05]  /*01d0*/  EXIT ;  /* 0x000000000000794d */ /* 0x001fea0003800000 */
.L_x_0:
[----:B------:R-:W-:-:S00]  /*01e0*/  BRA `(.L_x_0) ;  /* 0xfffffffc00fc7947 */ /* 0x000fc0000383ffff */
[----:B------:R-:W-:-:S00]  /*01f0*/  NOP ;  /* 0x0000000000007918 */ /* 0x000fc00000000000 */
        /* <DEDUP_REMOVED lines=8> */
.L_x_2:


//--------------------- .text._Z20applyBilateralFilteryy --------------------------
	.section	.text._Z20applyBilateralFilteryy,"ax",@progbits
	.align	128
        .global         _Z20applyBilateralFilteryy
        .type           _Z20applyBilateralFilteryy,@function
        .size           _Z20applyBilateralFilteryy,(.L_x_3 - _Z20applyBilateralFilteryy)
        .other          _Z20applyBilateralFilteryy,@"STO_CUDA_ENTRY STV_DEFAULT"
_Z20applyBilateralFilteryy:
.text._Z20applyBilateralFilteryy:
[----:B------:R-:W-:Y:S01]  /*0000*/  LDC R1, c[0x0][0x37c] ;  /* 0x0000df00ff017b82 */ /* 0x000fe20000000800 */
[----:B------:R-:W0:Y:S07]  /*0010*/  S2R R0, SR_TID.X ;  /* 0x0000000000007919 */ /* 0x000e2e0000002100 */
[----:B------:R-:W0:Y:S01]  /*0020*/  S2UR UR4, SR_CTAID.X ;  /* 0x00000000000479c3 */ /* 0x000e220000002500 */
[----:B------:R-:W1:Y:S01]  /*0030*/  LDCU UR6, c[0x0][0x380] ;  /* 0x00007000ff0677ac */ /* 0x000e620008000800 */
[----:B------:R-:W2:Y:S06]  /*0040*/  S2R R2, SR_TID.Y ;  /* 0x0000000000027919 */ /* 0x000eac0000002200 */
[----:B------:R-:W0:Y:S08]  /*0050*/  LDC R3, c[0x0][0x360] ;  /* 0x0000d800ff037b82 */ /* 0x000e300000000800 */
[----:B------:R-:W2:Y:S08]  /*0060*/  S2UR UR5, SR_CTAID.Y ;  /* 0x00000000000579c3 */ /* 0x000eb00000002600 */
[----:B------:R-:W2:Y:S01]  /*0070*/  LDC R5, c[0x0][0x364] ;  /* 0x0000d900ff057b82 */ /* 0x000ea20000000800 */
[----:B0-----:R-:W-:-:S02]  /*0080*/  IMAD R0, R3, UR4, R0 ;  /* 0x0000000403007c24 */ /* 0x001fc4000f8e0200 */
[----:B--2---:R-:W-:-:S03]  /*0090*/  IMAD R3, R5, UR5, R2 ;  /* 0x0000000505037c24 */ /* 0x004fc6000f8e0202 */
[----:B------:R-:W-:-:S06]  /*00a0*/  SHF.L.U32 R2, R0, 0x1, RZ ;  /* 0x0000000100027819 */ /* 0x000fcc00000006ff */
[----:B-1----:R-:W5:Y:S01]  /*00b0*/  SULD.D.BA.2D.U16.STRONG.SM.TRAP R2, [R2], UR6 ;  /* 0x70ff060002027f99 */ /* 0x002f6200081ea500 */
[----:B------:R-:W0:Y:S01]  /*00c0*/  LDCU UR4, c[0x0][0x388] ;  /* 0x00007100ff0477ac */ /* 0x000e220008000800 */
[----:B------:R-:W-:Y:S02]  /*00d0*/  SHF.L.U32 R6, R0, 0x2, RZ ;  /* 0x0000000200067819 */ /* 0x000fe400000006ff */
[----:B------:R-:W-:Y:S01]  /*00e0*/  MOV R7, R3 ;  /* 0x0000000300077202 */ /* 0x000fe20000000f00 */
[----:B-----5:R-:W1:Y:S02]  /*00f0*/  I2F.F16.U16 R4, R2 ;  /* 0x0000000200047306 */ /* 0x020e640000100800 */
[----:B-1----:R-:W-:-:S04]  /*0100*/  HADD2.F32 R4, -RZ, R4.H0_H0 ;  /* 0x20000004ff047230 */ /* 0x002fc80000004100 */
[----:B0-----:R0:W-:Y:S02]  /*0110*/  SUST.D.BA.2D.STRONG.SM.TRAP [R6], R4, UR4 ;  /* 0x70ff040406007f9d */ /* 0x0011e4000810a900 */
[----:B0-----:R-:W-:Y:S05]  /*0120*/  EXIT ;  /* 0x000000000000794d */ /* 0x001fea0003800000 */
.L_x_1:
        /* <DEDUP_REMOVED lines=13> */
.L_x_3:


//--------------------- .nv.shared.reserved.0     --------------------------
	.section	.nv.shared.reserved.0,"aw",@nobits
	.weak		__nv_reservedSMEM_offset_0_alias
	.size		__nv_reservedSMEM_offset_0_alias, 0, 64
	.other		__nv_reservedSMEM_offset_0_alias,@"STO_CUDA_RESERVED_SHARED STV_DEFAULT"
__nv_reservedSMEM_offset_0_alias:
	.zero		0
	.zero		64


//--------------------- .nv.constant0._Z10downSampleyy --------------------------
	.section	.nv.constant0._Z10downSampleyy,"a",@progbits
	.sectionflags	@""
	.align	4
.nv.constant0._Z10downSampleyy:
	.zero		912


//--------------------- .nv.constant0._Z20applyBilateralFilteryy --------------------------
	.section	.nv.constant0._Z20applyBilateralFilteryy,"a",@progbits
	.sectionflags	@""
	.align	4
.nv.constant0._Z20applyBilateralFilteryy:
	.zero		912


//--------------------- SYMBOLS --------------------------

	.type		.nv.reservedSmem.offset0,@object
	.size		.nv.reservedSmem.offset0,0x4
